	.headerflags	@"EF_CUDA_TEXMODE_UNIFIED EF_CUDA_64BIT_ADDRESS EF_CUDA_ACCELERATORS EF_CUDA_SM90 EF_CUDA_VIRTUAL_SM(EF_CUDA_SM90)"
	.elftype	@"ET_EXEC"


//--------------------- .nv.info                  --------------------------
	.section	.nv.info,"",@"SHT_CUDA_INFO"
	.align	4


	//----- nvinfo : EIATTR_REGCOUNT
	.align		4
        /*0000*/ 	.byte	0x04, 0x2f
        /*0002*/ 	.short	(.L_3 - .L_2)
	.align		4
.L_2:
        /*0004*/ 	.word	index@(triton_poi_fused__native_batch_norm_legit_no_training_convolution_leaky_relu_1)
        /*0008*/ 	.word	0x00000016


	//----- nvinfo : EIATTR_MIN_STACK_SIZE
	.align		4
.L_3:
        /*000c*/ 	.byte	0x04, 0x12
        /*000e*/ 	.short	(.L_5 - .L_4)
	.align		4
.L_4:
        /*0010*/ 	.word	index@(triton_poi_fused__native_batch_norm_legit_no_training_convolution_leaky_relu_1)
        /*0014*/ 	.word	0x00000000


	//----- nvinfo : EIATTR_FRAME_SIZE
	.align		4
.L_5:
        /*0018*/ 	.byte	0x04, 0x11
        /*001a*/ 	.short	(.L_7 - .L_6)
	.align		4
.L_6:
        /*001c*/ 	.word	index@(triton_poi_fused__native_batch_norm_legit_no_training_convolution_leaky_relu_1)
        /*0020*/ 	.word	0x00000000


	//----- nvinfo : EIATTR_MIN_STACK_SIZE
	.align		4
.L_7:
        /*0024*/ 	.byte	0x04, 0x12
        /*0026*/ 	.short	(.L_9 - .L_8)
	.align		4
.L_8:
        /*0028*/ 	.word	index@(triton_poi_fused__native_batch_norm_legit_no_training_convolution_leaky_relu_1)
        /*002c*/ 	.word	0x00000000
.L_9:


//--------------------- .nv.info.triton_poi_fused__native_batch_norm_legit_no_training_convolution_leaky_relu_1 --------------------------
	.section	.nv.info.triton_poi_fused__native_batch_norm_legit_no_training_convolution_leaky_relu_1,"",@"SHT_CUDA_INFO"
	.sectionflags	@""
	.align	4


	//----- nvinfo : EIATTR_CUDA_API_VERSION
	.align		4
        /*0000*/ 	.byte	0x04, 0x37
        /*0002*/ 	.short	(.L_11 - .L_10)
.L_10:
        /*0004*/ 	.word	0x0000007c


	//----- nvinfo : EIATTR_KPARAM_INFO
	.align		4
.L_11:
        /*0008*/ 	.byte	0x04, 0x17
        /*000a*/ 	.short	(.L_13 - .L_12)
.L_12:
        /*000c*/ 	.word	0x00000000
        /*0010*/ 	.short	0x0007
        /*0012*/ 	.short	0x0038
        /*0014*/ 	.byte	0x00, 0xf0, 0x11, 0x00


	//----- nvinfo : EIATTR_KPARAM_INFO
	.align		4
.L_13:
        /*0018*/ 	.byte	0x04, 0x17
        /*001a*/ 	.short	(.L_15 - .L_14)
.L_14:
        /*001c*/ 	.word	0x00000000
        /*0020*/ 	.short	0x0006
        /*0022*/ 	.short	0x0030
        /*0024*/ 	.byte	0x00, 0xf4, 0x21, 0x00


	//----- nvinfo : EIATTR_KPARAM_INFO
	.align		4
.L_15:
        /*0028*/ 	.byte	0x04, 0x17
        /*002a*/ 	.short	(.L_17 - .L_16)
.L_16:
        /*002c*/ 	.word	0x00000000
        /*0030*/ 	.short	0x0005
        /*0032*/ 	.short	0x0028
        /*0034*/ 	.byte	0x00, 0xf4, 0x21, 0x00


	//----- nvinfo : EIATTR_KPARAM_INFO
	.align		4
.L_17:
        /*0038*/ 	.byte	0x04, 0x17
        /*003a*/ 	.short	(.L_19 - .L_18)
.L_18:
        /*003c*/ 	.word	0x00000000
        /*0040*/ 	.short	0x0004
        /*0042*/ 	.short	0x0020
        /*0044*/ 	.byte	0x00, 0xf4, 0x21, 0x00


	//----- nvinfo : EIATTR_KPARAM_INFO
	.align		4
.L_19:
        /*0048*/ 	.byte	0x04, 0x17
        /*004a*/ 	.short	(.L_21 - .L_20)
.L_20:
        /*004c*/ 	.word	0x00000000
        /*0050*/ 	.short	0x0003
        /*0052*/ 	.short	0x0018
        /*0054*/ 	.byte	0x00, 0xf4, 0x21, 0x00


	//----- nvinfo : EIATTR_KPARAM_INFO
	.align		4
.L_21:
        /*0058*/ 	.byte	0x04, 0x17
        /*005a*/ 	.short	(.L_23 - .L_22)
.L_22:
        /*005c*/ 	.word	0x00000000
        /*0060*/ 	.short	0x0002
        /*0062*/ 	.short	0x0010
        /*0064*/ 	.byte	0x00, 0xf4, 0x21, 0x00


	//----- nvinfo : EIATTR_KPARAM_INFO
	.align		4
.L_23:
        /*0068*/ 	.byte	0x04, 0x17
        /*006a*/ 	.short	(.L_25 - .L_24)
.L_24:
        /*006c*/ 	.word	0x00000000
        /*0070*/ 	.short	0x0001
        /*0072*/ 	.short	0x0008
        /*0074*/ 	.byte	0x00, 0xf4, 0x21, 0x00


	//----- nvinfo : EIATTR_KPARAM_INFO
	.align		4
.L_25:
        /*0078*/ 	.byte	0x04, 0x17
        /*007a*/ 	.short	(.L_27 - .L_26)
.L_26:
        /*007c*/ 	.word	0x00000000
        /*0080*/ 	.short	0x0000
        /*0082*/ 	.short	0x0000
        /*0084*/ 	.byte	0x00, 0xf4, 0x21, 0x00


	//----- nvinfo : EIATTR_SPARSE_MMA_MASK
	.align		4
.L_27:
        /*0088*/ 	.byte	0x03, 0x50
        /*008a*/ 	.short	0x0000


	//----- nvinfo : EIATTR_MAXREG_COUNT
	.align		4
        /*008c*/ 	.byte	0x03, 0x1b
        /*008e*/ 	.short	0x00ff


	//----- nvinfo : EIATTR_EXIT_INSTR_OFFSETS
	.align		4
        /*0090*/ 	.byte	0x04, 0x1c
        /*0092*/ 	.short	(.L_29 - .L_28)


	//   ....[0]....
.L_28:
        /*0094*/ 	.word	0x00000380


	//   ....[1]....
        /*0098*/ 	.word	0x000003a0


	//----- nvinfo : EIATTR_REQNTID
	.align		4
.L_29:
        /*009c*/ 	.byte	0x04, 0x10
        /*009e*/ 	.short	(.L_31 - .L_30)
.L_30:
        /*00a0*/ 	.word	0x00000080
        /*00a4*/ 	.word	0x00000001
        /*00a8*/ 	.word	0x00000001


	//----- nvinfo : EIATTR_CBANK_PARAM_SIZE
	.align		4
.L_31:
        /*00ac*/ 	.byte	0x03, 0x19
        /*00ae*/ 	.short	0x003c


	//----- nvinfo : EIATTR_PARAM_CBANK
	.align		4
        /*00b0*/ 	.byte	0x04, 0x0a
        /*00b2*/ 	.short	(.L_33 - .L_32)
	.align		4
.L_32:
        /*00b4*/ 	.word	index@(.nv.constant0.triton_poi_fused__native_batch_norm_legit_no_training_convolution_leaky_relu_1)
        /*00b8*/ 	.short	0x0210
        /*00ba*/ 	.short	0x003c


	//----- nvinfo : EIATTR_SW_WAR
	.align		4
.L_33:
        /*00bc*/ 	.byte	0x04, 0x36
        /*00be*/ 	.short	(.L_35 - .L_34)
.L_34:
        /*00c0*/ 	.word	0x00000008
.L_35:


//--------------------- .nv.callgraph             --------------------------
	.section	.nv.callgraph,"",@"SHT_CUDA_CALLGRAPH"
	.align	4
	.sectionentsize	8
	.align		4
        /*0000*/ 	.word	0x00000000
	.align		4
        /*0004*/ 	.word	0xffffffff
	.align		4
        /*0008*/ 	.word	0x00000000
	.align		4
        /*000c*/ 	.word	0xfffffffe
	.align		4
        /*0010*/ 	.word	0x00000000
	.align		4
        /*0014*/ 	.word	0xfffffffd
	.align		4
        /*0018*/ 	.word	0x00000000
	.align		4
        /*001c*/ 	.word	0xfffffffc


//--------------------- .nv.constant4             --------------------------
	.section	.nv.constant4,"a",@progbits
	.align	8
	.align		8
.nv.constant4:
        /*0000*/ 	.dword	_$_str
	.align		8
        /*0008*/ 	.dword	_$_str_$_2


//--------------------- .text.triton_poi_fused__native_batch_norm_legit_no_training_convolution_leaky_relu_1 --------------------------
	.section	.text.triton_poi_fused__native_batch_norm_legit_no_training_convolution_leaky_relu_1,"ax",@progbits
	.align	128
        .global         triton_poi_fused__native_batch_norm_legit_no_training_convolution_leaky_relu_1
        .type           triton_poi_fused__native_batch_norm_legit_no_training_convolution_leaky_relu_1,@function
        .size           triton_poi_fused__native_batch_norm_legit_no_training_convolution_leaky_relu_1,(.L_x_1 - triton_poi_fused__native_batch_norm_legit_no_training_convolution_leaky_relu_1)
        .other          triton_poi_fused__native_batch_norm_legit_no_training_convolution_leaky_relu_1,@"STO_CUDA_ENTRY STV_DEFAULT"
triton_poi_fused__native_batch_norm_legit_no_training_convolution_leaky_relu_1:
.text.triton_poi_fused__native_batch_norm_legit_no_training_convolution_leaky_relu_1:
[----:B------:R-:W0:Y:S01]  /*0000*/  LDC R1, c[0x0][0x28] ;  /* 0x00000a00ff017b82 */ /* 0x000e220000000800 */
[----:B------:R-:W1:Y:S07]  /*0010*/  S2R R0, SR_TID.X ;  /* 0x0000000000007919 */ /* 0x000e6e0000002100 */
[----:B------:R-:W2:Y:S01]  /*0020*/  LDC.64 R12, c[0x0][0x230] ;  /* 0x00008c00ff0c7b82 */ /* 0x000ea20000000a00 */
[----:B------:R-:W-:Y:S01]  /*0030*/  ULDC.64 UR4, c[0x0][0x208] ;  /* 0x0000820000047ab9 */ /* 0x000fe20000000a00 */
[----:B------:R-:W3:Y:S06]  /*0040*/  S2R R3, SR_CTAID.X ;  /* 0x0000000000037919 */ /* 0x000eec0000002500 */
[----:B------:R-:W4:Y:S08]  /*0050*/  LDC.64 R10, c[0x0][0x220] ;  /* 0x00008800ff0a7b82 */ /* 0x000f300000000a00 */
[----:B------:R-:W5:Y:S08]  /*0060*/  LDC.64 R14, c[0x0][0x228] ;  /* 0x00008a00ff0e7b82 */ /* 0x000f700000000a00 */
[----:B------:R-:W4:Y:S01]  /*0070*/  LDC.64 R16, c[0x0][0x238] ;  /* 0x00008e00ff107b82 */ /* 0x000f220000000a00 */
[----:B-1----:R-:W-:-:S07]  /*0080*/  LOP3.LUT R0, R0, 0x7f, RZ, 0xc0, !PT ;  /* 0x0000007f00007812 */ /* 0x002fce00078ec0ff */
[----:B------:R-:W1:Y:S01]  /*0090*/  LDC.64 R6, c[0x0][0x240] ;  /* 0x00009000ff067b82 */ /* 0x000e620000000a00 */
[----:B---3--:R-:W-:Y:S02]  /*00a0*/  SHF.R.S32.HI R2, RZ, 0x18, R3 ;  /* 0x00000018ff027819 */ /* 0x008fe40000011403 */
[----:B------:R-:W-:Y:S02]  /*00b0*/  LEA R0, R3, R0, 0x7 ;  /* 0x0000000003007211 */ /* 0x000fe400078e38ff */
[----:B------:R-:W-:Y:S02]  /*00c0*/  SGXT R3, R2, 0x1 ;  /* 0x000000010203781a */ /* 0x000fe40000000200 */
[----:B------:R-:W-:Y:S02]  /*00d0*/  ISETP.GE.AND P0, PT, R0, 0x1800, PT ;  /* 0x000018000000780c */ /* 0x000fe40003f06270 */
[----:B------:R-:W-:-:S04]  /*00e0*/  LEA.HI R3, R3, R0, RZ, 0x4 ;  /* 0x0000000003037211 */ /* 0x000fc800078f20ff */
[----:B------:R-:W-:-:S05]  /*00f0*/  SHF.R.S32.HI R3, RZ, 0x4, R3 ;  /* 0x00000004ff037819 */ /* 0x000fca0000011403 */
[----:B------:R-:W-:-:S05]  /*0100*/  IMAD.HI R2, R3, 0x2aaaaaab, RZ ;  /* 0x2aaaaaab03027827 */ /* 0x000fca00078e02ff */
[----:B------:R-:W-:-:S04]  /*0110*/  SHF.R.U32.HI R5, RZ, 0x1f, R2 ;  /* 0x0000001fff057819 */ /* 0x000fc80000011602 */
[----:B------:R-:W-:Y:S02]  /*0120*/  LEA.HI R2, R2, R5, RZ, 0x1c ;  /* 0x0000000502027211 */ /* 0x000fe400078fe0ff */
[----:B------:R-:W-:-:S03]  /*0130*/  CS2R R4, SRZ ;  /* 0x0000000000047805 */ /* 0x000fc6000001ff00 */
[----:B------:R-:W-:Y:S02]  /*0140*/  IMAD R19, R2, -0x60, R3 ;  /* 0xffffffa002137824 */ /* 0x000fe400078e0203 */
[----:B------:R-:W3:Y:S02]  /*0150*/  LDC.64 R2, c[0x0][0x210] ;  /* 0x00008400ff027b82 */ /* 0x000ee40000000a00 */
[----:B--2---:R-:W-:-:S05]  /*0160*/  IMAD.WIDE R12, R19, 0x4, R12 ;  /* 0x00000004130c7825 */ /* 0x004fca00078e020c */
[----:B------:R5:W2:Y:S01]  /*0170*/  @!P0 LDG.E.EL R4, desc[UR4][R12.64] ;  /* 0x000000040c048981 */ /* 0x000aa2000c2e1900 */
[----:B------:R-:W-:Y:S01]  /*0180*/  CS2R R8, SRZ ;  /* 0x0000000000087805 */ /* 0x000fe2000001ff00 */
[----:B----4-:R-:W-:-:S05]  /*0190*/  IMAD.WIDE R10, R19, 0x4, R10 ;  /* 0x00000004130a7825 */ /* 0x010fca00078e020a */
[----:B------:R4:W2:Y:S01]  /*01a0*/  @!P0 LDG.E.EL R5, desc[UR4][R10.64] ;  /* 0x000000040a058981 */ /* 0x0008a2000c2e1900 */
[----:B-----5:R-:W-:-:S04]  /*01b0*/  IMAD.WIDE R12, R19, 0x4, R14 ;  /* 0x00000004130c7825 */ /* 0x020fc800078e020e */
[----:B---3--:R-:W-:Y:S01]  /*01c0*/  IMAD.WIDE R2, R0, 0x4, R2 ;  /* 0x0000000400027825 */ /* 0x008fe200078e0202 */
[----:B------:R-:W3:Y:S04]  /*01d0*/  @!P0 LDG.E.EL R9, desc[UR4][R12.64] ;  /* 0x000000040c098981 */ /* 0x000ee8000c2e1900 */
[----:B------:R-:W5:Y:S01]  /*01e0*/  @!P0 LDG.E R8, desc[UR4][R2.64] ;  /* 0x0000000402088981 */ /* 0x000f62000c1e1900 */
[----:B0-----:R-:W-:Y:S01]  /*01f0*/  IMAD.WIDE R14, R19, 0x4, R16 ;  /* 0x00000004130e7825 */ /* 0x001fe200078e0210 */
[----:B------:R-:W-:-:S03]  /*0200*/  CS2R R16, SRZ ;  /* 0x0000000000107805 */ /* 0x000fc6000001ff00 */
[----:B-1----:R-:W-:-:S03]  /*0210*/  IMAD.WIDE R6, R19, 0x4, R6 ;  /* 0x0000000413067825 */ /* 0x002fc600078e0206 */
[----:B------:R-:W3:Y:S04]  /*0220*/  @!P0 LDG.E.EL R16, desc[UR4][R14.64] ;  /* 0x000000040e108981 */ /* 0x000ee8000c2e1900 */
[----:B------:R0:W3:Y:S01]  /*0230*/  @!P0 LDG.E.EL R17, desc[UR4][R6.64] ;  /* 0x0000000406118981 */ /* 0x0000e2000c2e1900 */
[----:B----4-:R-:W-:Y:S01]  /*0240*/  HFMA2.MMA R11, -RZ, RZ, 1.625, 0 ;  /* 0x3e800000ff0b7435 */ /* 0x010fe200000001ff */
[----:B--2---:R-:W-:-:S04]  /*0250*/  FADD R4, R4, 9.9999997473787516356e-06 ;  /* 0x3727c5ac04047421 */ /* 0x004fc80000000000 */
[----:B------:R-:W1:Y:S02]  /*0260*/  MUFU.SQRT R18, R4 ;  /* 0x0000000400127308 */ /* 0x000e640000002000 */
[C---:B-1----:R-:W-:Y:S02]  /*0270*/  FSETP.GT.AND P1, PT, R18.reuse, 8.50705917302346158658e+37, PT ;  /* 0x7e8000001200780b */ /* 0x042fe40003f24000 */
[----:B------:R-:W-:-:S11]  /*0280*/  FSETP.GEU.AND P2, PT, R18, 1.175494350822287508e-38, PT ;  /* 0x008000001200780b */ /* 0x000fd60003f4e000 */
[----:B------:R-:W-:-:S04]  /*0290*/  @P1 FMUL R18, R18, 0.25 ;  /* 0x3e80000012121820 */ /* 0x000fc80000400000 */
[----:B------:R-:W-:-:S06]  /*02a0*/  @!P2 FMUL R18, R18, 16777216 ;  /* 0x4b8000001212a820 */ /* 0x000fcc0000400000 */
[----:B------:R-:W0:Y:S01]  /*02b0*/  MUFU.RCP R18, R18 ;  /* 0x0000001200127308 */ /* 0x000e220000001000 */
[----:B------:R-:W-:Y:S01]  /*02c0*/  FSEL R11, R11, 1, P1 ;  /* 0x3f8000000b0b7808 */ /* 0x000fe20000800000 */
[----:B-----5:R-:W-:Y:S02]  /*02d0*/  FADD R8, R5, R8 ;  /* 0x0000000805087221 */ /* 0x020fe40000000000 */
[----:B------:R-:W1:Y:S02]  /*02e0*/  LDC.64 R4, c[0x0][0x218] ;  /* 0x00008600ff047b82 */ /* 0x000e640000000a00 */
[----:B------:R-:W-:Y:S01]  /*02f0*/  @!P2 FMUL R11, R11, 16777216 ;  /* 0x4b8000000b0ba820 */ /* 0x000fe20000400000 */
[----:B---3--:R-:W-:-:S03]  /*0300*/  FADD R9, R8, -R9 ;  /* 0x8000000908097221 */ /* 0x008fc60000000000 */
[----:B0-----:R-:W-:-:S04]  /*0310*/  FMUL R6, R18, R11 ;  /* 0x0000000b12067220 */ /* 0x001fc80000400000 */
[----:B------:R-:W-:-:S04]  /*0320*/  FMUL R6, R9, R6 ;  /* 0x0000000609067220 */ /* 0x000fc80000400000 */
[----:B------:R-:W-:-:S05]  /*0330*/  FFMA R17, R6, R16, R17 ;  /* 0x0000001006117223 */ /* 0x000fca0000000011 */
[----:B------:R-:W-:Y:S01]  /*0340*/  FSETP.GT.AND P1, PT, R17, RZ, PT ;  /* 0x000000ff1100720b */ /* 0x000fe20003f24000 */
[----:B------:R0:W-:Y:S01]  /*0350*/  @!P0 STG.E desc[UR4][R2.64], R8 ;  /* 0x0000000802008986 */ /* 0x0001e2000c101904 */
[----:B-1----:R-:W-:-:S11]  /*0360*/  IMAD.WIDE R4, R0, 0x4, R4 ;  /* 0x0000000400047825 */ /* 0x002fd600078e0204 */
[----:B------:R-:W-:Y:S01]  /*0370*/  @!P1 FMUL R17, R17, 0.10000000149011611938 ;  /* 0x3dcccccd11119820 */ /* 0x000fe20000400000 */
[----:B0-----:R-:W-:Y:S06]  /*0380*/  @P0 EXIT ;  /* 0x000000000000094d */ /* 0x001fec0003800000 */
[----:B------:R-:W-:Y:S01]  /*0390*/  STG.E desc[UR4][R4.64], R17 ;  /* 0x0000001104007986 */ /* 0x000fe2000c101904 */
[----:B------:R-:W-:Y:S05]  /*03a0*/  EXIT ;  /* 0x000000000000794d */ /* 0x000fea0003800000 */
.L_x_0:
[----:B------:R-:W-:-:S00]  /*03b0*/  BRA `(.L_x_0) ;  /* 0xfffffffc00fc7947 */ /* 0x000fc0000383ffff */
[----:B------:R-:W-:-:S00]  /*03c0*/  NOP ;  /* 0x0000000000007918 */ /* 0x000fc00000000000 */
        /* <DEDUP_REMOVED lines=11> */
.L_x_1:


//--------------------- .nv.global.init           --------------------------
	.section	.nv.global.init,"aw",@progbits
.nv.global.init:
	.type		_$_str,@object
	.size		_$_str,(_$_str_$_2 - _$_str)
_$_str:
        /*0000*/ 	.byte	0x5f, 0x5f, 0x43, 0x55, 0x44, 0x41, 0x5f, 0x46, 0x54, 0x5a, 0x00
	.type		_$_str_$_2,@object
	.size		_$_str_$_2,(.L_1 - _$_str_$_2)
_$_str_$_2:
        /*000b*/ 	.byte	0x5f, 0x5f, 0x43, 0x55, 0x44, 0x41, 0x5f, 0x50, 0x52, 0x45, 0x43, 0x5f, 0x53, 0x51, 0x52, 0x54
        /*001b*/ 	.byte	0x00
.L_1:


//--------------------- .nv.constant0.triton_poi_fused__native_batch_norm_legit_no_training_convolution_leaky_relu_1 --------------------------
	.section	.nv.constant0.triton_poi_fused__native_batch_norm_legit_no_training_convolution_leaky_relu_1,"a",@progbits
	.sectionflags	@""
	.align	4
.nv.constant0.triton_poi_fused__native_batch_norm_legit_no_training_convolution_leaky_relu_1:
	.zero		588
